//
// Generated by NVIDIA NVVM Compiler
//
// Compiler Build ID: CL-36424714
// Cuda compilation tools, release 13.0, V13.0.88
// Based on NVVM 20.0.0
//

.version 9.0
.target sm_100
.address_size 64

	// .globl	_ZN8solution13convolution2DEPKfPfiiS1_
// _ZZN8solution13convolution2DEPKfPfiiS1_E4tile has been demoted

.visible .entry _ZN8solution13convolution2DEPKfPfiiS1_(
	.param .u64 .ptr .align 1 _ZN8solution13convolution2DEPKfPfiiS1__param_0,
	.param .u64 .ptr .align 1 _ZN8solution13convolution2DEPKfPfiiS1__param_1,
	.param .u32 _ZN8solution13convolution2DEPKfPfiiS1__param_2,
	.param .u32 _ZN8solution13convolution2DEPKfPfiiS1__param_3,
	.param .u64 .ptr .align 1 _ZN8solution13convolution2DEPKfPfiiS1__param_4
)
{
	.reg .pred 	%p<33>;
	.reg .b32 	%r<26>;
	.reg .b32 	%f<48>;
	.reg .b64 	%rd<17>;
	// demoted variable
	.shared .align 4 .b8 _ZZN8solution13convolution2DEPKfPfiiS1_E4tile[36];
	ld.param.u64 	%rd7, [_ZN8solution13convolution2DEPKfPfiiS1__param_0];
	ld.param.u64 	%rd5, [_ZN8solution13convolution2DEPKfPfiiS1__param_1];
	ld.param.u32 	%r8, [_ZN8solution13convolution2DEPKfPfiiS1__param_2];
	ld.param.u32 	%r9, [_ZN8solution13convolution2DEPKfPfiiS1__param_3];
	ld.param.u64 	%rd6, [_ZN8solution13convolution2DEPKfPfiiS1__param_4];
	cvta.to.global.u64 	%rd1, %rd7;
	mov.u32 	%r1, %tid.x;
	mov.u32 	%r10, %tid.y;
	max.u32 	%r11, %r1, %r10;
	setp.gt.u32 	%p3, %r11, 2;
	@%p3 bra 	$L__BB0_2;
	cvta.to.global.u64 	%rd8, %rd6;
	mad.lo.s32 	%r12, %r10, 3, %r1;
	mul.wide.u32 	%rd9, %r12, 4;
	add.s64 	%rd10, %rd8, %rd9;
	ld.global.nc.f32 	%f19, [%rd10];
	mov.u32 	%r13, _ZZN8solution13convolution2DEPKfPfiiS1_E4tile;
	mad.lo.s32 	%r14, %r10, 12, %r13;
	shl.b32 	%r15, %r1, 2;
	add.s32 	%r16, %r14, %r15;
	st.shared.f32 	[%r16], %f19;
$L__BB0_2:
	bar.sync 	0;
	mov.u32 	%r17, %ctaid.y;
	mov.u32 	%r18, %ntid.y;
	mad.lo.s32 	%r3, %r17, %r18, %r10;
	mov.u32 	%r19, %ctaid.x;
	mov.u32 	%r20, %ntid.x;
	mad.lo.s32 	%r4, %r19, %r20, %r1;
	setp.ge.s32 	%p4, %r3, %r8;
	setp.ge.s32 	%p5, %r4, %r9;
	or.pred  	%p6, %p4, %p5;
	@%p6 bra 	$L__BB0_22;
	setp.eq.s32 	%p7, %r3, 0;
	add.s32 	%r21, %r3, -1;
	mad.lo.s32 	%r22, %r21, %r9, %r4;
	setp.lt.s32 	%p8, %r4, 1;
	add.s32 	%r5, %r22, -1;
	mul.wide.s32 	%rd11, %r5, 4;
	add.s64 	%rd2, %rd1, %rd11;
	mov.f32 	%f40, 0f00000000;
	or.pred  	%p9, %p7, %p8;
	@%p9 bra 	$L__BB0_5;
	ld.global.nc.f32 	%f21, [%rd2];
	ld.shared.f32 	%f22, [_ZZN8solution13convolution2DEPKfPfiiS1_E4tile];
	fma.rn.f32 	%f40, %f21, %f22, 0f00000000;
$L__BB0_5:
	setp.eq.s32 	%p10, %r3, 0;
	setp.lt.s32 	%p11, %r4, 0;
	or.pred  	%p12, %p10, %p11;
	@%p12 bra 	$L__BB0_7;
	ld.global.nc.f32 	%f23, [%rd2+4];
	ld.shared.f32 	%f24, [_ZZN8solution13convolution2DEPKfPfiiS1_E4tile+4];
	fma.rn.f32 	%f40, %f23, %f24, %f40;
$L__BB0_7:
	setp.eq.s32 	%p13, %r3, 0;
	add.s32 	%r23, %r4, 2;
	setp.gt.s32 	%p14, %r4, -2;
	setp.le.s32 	%p15, %r23, %r9;
	and.pred  	%p1, %p14, %p15;
	not.pred 	%p17, %p1;
	or.pred  	%p18, %p13, %p17;
	@%p18 bra 	$L__BB0_9;
	ld.global.nc.f32 	%f25, [%rd2+8];
	ld.shared.f32 	%f26, [_ZZN8solution13convolution2DEPKfPfiiS1_E4tile+8];
	fma.rn.f32 	%f40, %f25, %f26, %f40;
$L__BB0_9:
	setp.gt.s32 	%p19, %r4, 0;
	setp.le.s32 	%p20, %r4, %r9;
	and.pred  	%p2, %p19, %p20;
	add.s32 	%r6, %r5, %r9;
	mul.wide.s32 	%rd12, %r6, 4;
	add.s64 	%rd3, %rd1, %rd12;
	not.pred 	%p21, %p2;
	@%p21 bra 	$L__BB0_11;
	ld.global.nc.f32 	%f27, [%rd3];
	ld.shared.f32 	%f28, [_ZZN8solution13convolution2DEPKfPfiiS1_E4tile+12];
	fma.rn.f32 	%f40, %f27, %f28, %f40;
$L__BB0_11:
	setp.lt.s32 	%p22, %r4, 0;
	@%p22 bra 	$L__BB0_13;
	ld.global.nc.f32 	%f29, [%rd3+4];
	ld.shared.f32 	%f30, [_ZZN8solution13convolution2DEPKfPfiiS1_E4tile+16];
	fma.rn.f32 	%f40, %f29, %f30, %f40;
$L__BB0_13:
	@%p17 bra 	$L__BB0_15;
	ld.global.nc.f32 	%f31, [%rd3+8];
	ld.shared.f32 	%f32, [_ZZN8solution13convolution2DEPKfPfiiS1_E4tile+20];
	fma.rn.f32 	%f40, %f31, %f32, %f40;
$L__BB0_15:
	add.s32 	%r7, %r3, 2;
	setp.gt.u32 	%p24, %r7, %r8;
	add.s32 	%r24, %r6, %r9;
	mul.wide.s32 	%rd13, %r24, 4;
	add.s64 	%rd4, %rd1, %rd13;
	or.pred  	%p26, %p24, %p21;
	@%p26 bra 	$L__BB0_17;
	ld.global.nc.f32 	%f33, [%rd4];
	ld.shared.f32 	%f34, [_ZZN8solution13convolution2DEPKfPfiiS1_E4tile+24];
	fma.rn.f32 	%f40, %f33, %f34, %f40;
$L__BB0_17:
	setp.gt.u32 	%p27, %r7, %r8;
	setp.lt.s32 	%p28, %r4, 0;
	or.pred  	%p29, %p27, %p28;
	@%p29 bra 	$L__BB0_19;
	ld.global.nc.f32 	%f35, [%rd4+4];
	ld.shared.f32 	%f36, [_ZZN8solution13convolution2DEPKfPfiiS1_E4tile+28];
	fma.rn.f32 	%f40, %f35, %f36, %f40;
$L__BB0_19:
	setp.gt.u32 	%p30, %r7, %r8;
	or.pred  	%p32, %p30, %p17;
	@%p32 bra 	$L__BB0_21;
	ld.global.nc.f32 	%f37, [%rd4+8];
	ld.shared.f32 	%f38, [_ZZN8solution13convolution2DEPKfPfiiS1_E4tile+32];
	fma.rn.f32 	%f40, %f37, %f38, %f40;
$L__BB0_21:
	mad.lo.s32 	%r25, %r3, %r9, %r4;
	cvta.to.global.u64 	%rd14, %rd5;
	mul.wide.s32 	%rd15, %r25, 4;
	add.s64 	%rd16, %rd14, %rd15;
	st.global.f32 	[%rd16], %f40;
$L__BB0_22:
	ret;

}


// ===== COMPILED SASS (sm_100) =====

	.target	sm_100

	.elftype	@"ET_EXEC"


//--------------------- .note.nv.tkinfo           --------------------------
	.section	.note.nv.tkinfo,"",@"SHT_NOTE"
	.sectionflags	@"SHF_NOTE_NV_TKINFO"
	.tkinfo
        /*0018*/ 	.word	0x00000002
        /*0030*/ 	.string	""
        /*0030*/ 	.string	"ptxas"
        /*0030*/ 	.string	"Cuda compilation tools, release 13.0, V13.0.88"
        /*0030*/ 	.string	"Build cuda_13.0.r13.0/compiler.36424714_0"
        /*0030*/ 	.string	"-arch sm_100 -m 64 "



//--------------------- .note.nv.cuinfo           --------------------------
	.section	.note.nv.cuinfo,"",@"SHT_NOTE"
	.sectionflags	@"SHF_NOTE_NV_CUINFO"
        /*0018*/ 	.short	0x0002
        /*001a*/ 	.short	0x0064
        /*001c*/ 	.short	0x0082
	.zero		2


//--------------------- .nv.info                  --------------------------
	.section	.nv.info,"",@"SHT_CUDA_INFO"
	.align	4


	//----- nvinfo : EIATTR_REGCOUNT
	.align		4
        /*0000*/ 	.byte	0x04, 0x2f
        /*0002*/ 	.short	(.L_1 - .L_0)
	.align		4
.L_0:
        /*0004*/ 	.word	index@(_ZN8solution13convolution2DEPKfPfiiS1_)
        /*0008*/ 	.word	0x00000020


	//----- nvinfo : EIATTR_FRAME_SIZE
	.align		4
.L_1:
        /*000c*/ 	.byte	0x04, 0x11
        /*000e*/ 	.short	(.L_3 - .L_2)
	.align		4
.L_2:
        /*0010*/ 	.word	index@(_ZN8solution13convolution2DEPKfPfiiS1_)
        /*0014*/ 	.word	0x00000000


	//----- nvinfo : EIATTR_MIN_STACK_SIZE
	.align		4
.L_3:
        /*0018*/ 	.byte	0x04, 0x12
        /*001a*/ 	.short	(.L_5 - .L_4)
	.align		4
.L_4:
        /*001c*/ 	.word	index@(_ZN8solution13convolution2DEPKfPfiiS1_)
        /*0020*/ 	.word	0x00000000
.L_5:


//--------------------- .nv.compat                --------------------------
	.section	.nv.compat,"",@"SHT_CUDA_COMPAT_INFO"
	.align	4
        /*0000*/ 	.byte	0x02, 0x09, 0x00, 0x00, 0x02, 0x02, 0x01, 0x00, 0x02, 0x05, 0x05, 0x00, 0x03, 0x07, 0x01, 0x01
        /*0010*/ 	.byte	0x02, 0x03, 0x00, 0x00, 0x02, 0x06, 0x01, 0x00, 0x04, 0x0b, 0x08, 0x00, 0x09, 0x00, 0x00, 0x00
        /*0020*/ 	.byte	0x00, 0x00, 0x00, 0x00


//--------------------- .nv.info._ZN8solution13convolution2DEPKfPfiiS1_ --------------------------
	.section	.nv.info._ZN8solution13convolution2DEPKfPfiiS1_,"",@"SHT_CUDA_INFO"
	.sectionflags	@""
	.align	4


	//----- nvinfo : EIATTR_CUDA_API_VERSION
	.align		4
        /*0000*/ 	.byte	0x04, 0x37
        /*0002*/ 	.short	(.L_7 - .L_6)
.L_6:
        /*0004*/ 	.word	0x00000082


	//----- nvinfo : EIATTR_KPARAM_INFO
	.align		4
.L_7:
        /*0008*/ 	.byte	0x04, 0x17
        /*000a*/ 	.short	(.L_9 - .L_8)
.L_8:
        /*000c*/ 	.word	0x00000000
        /*0010*/ 	.short	0x0004
        /*0012*/ 	.short	0x0018
        /*0014*/ 	.byte	0x00, 0xf5, 0x21, 0x00


	//----- nvinfo : EIATTR_KPARAM_INFO
	.align		4
.L_9:
        /*0018*/ 	.byte	0x04, 0x17
        /*001a*/ 	.short	(.L_11 - .L_10)
.L_10:
        /*001c*/ 	.word	0x00000000
        /*0020*/ 	.short	0x0003
        /*0022*/ 	.short	0x0014
        /*0024*/ 	.byte	0x00, 0xf0, 0x11, 0x00


	//----- nvinfo : EIATTR_KPARAM_INFO
	.align		4
.L_11:
        /*0028*/ 	.byte	0x04, 0x17
        /*002a*/ 	.short	(.L_13 - .L_12)
.L_12:
        /*002c*/ 	.word	0x00000000
        /*0030*/ 	.short	0x0002
        /*0032*/ 	.short	0x0010
        /*0034*/ 	.byte	0x00, 0xf0, 0x11, 0x00


	//----- nvinfo : EIATTR_KPARAM_INFO
	.align		4
.L_13:
        /*0038*/ 	.byte	0x04, 0x17
        /*003a*/ 	.short	(.L_15 - .L_14)
.L_14:
        /*003c*/ 	.word	0x00000000
        /*0040*/ 	.short	0x0001
        /*0042*/ 	.short	0x0008
        /*0044*/ 	.byte	0x00, 0xf5, 0x21, 0x00


	//----- nvinfo : EIATTR_KPARAM_INFO
	.align		4
.L_15:
        /*0048*/ 	.byte	0x04, 0x17
        /*004a*/ 	.short	(.L_17 - .L_16)
.L_16:
        /*004c*/ 	.word	0x00000000
        /*0050*/ 	.short	0x0000
        /*0052*/ 	.short	0x0000
        /*0054*/ 	.byte	0x00, 0xf5, 0x21, 0x00


	//----- nvinfo : EIATTR_SPARSE_MMA_MASK
	.align		4
.L_17:
        /*0058*/ 	.byte	0x03, 0x50
        /*005a*/ 	.short	0x0000


	//----- nvinfo : EIATTR_MAXREG_COUNT
	.align		4
        /*005c*/ 	.byte	0x03, 0x1b
        /*005e*/ 	.short	0x00ff


	//----- nvinfo : EIATTR_NUM_BARRIERS
	.align		4
        /*0060*/ 	.byte	0x02, 0x4c
        /*0062*/ 	.byte	0x01
	.zero		1


	//----- nvinfo : EIATTR_MERCURY_ISA_VERSION
	.align		4
        /*0064*/ 	.byte	0x03, 0x5f
        /*0066*/ 	.short	0x0101


	//----- nvinfo : EIATTR_VRC_CTA_INIT_COUNT
	.align		4
        /*0068*/ 	.byte	0x02, 0x4a
	.zero		1
	.zero		1


	//----- nvinfo : EIATTR_EXIT_INSTR_OFFSETS
	.align		4
        /*006c*/ 	.byte	0x04, 0x1c
        /*006e*/ 	.short	(.L_19 - .L_18)


	//   ....[0]....
.L_18:
        /*0070*/ 	.word	0x000001a0


	//   ....[1]....
        /*0074*/ 	.word	0x000006d0


	//----- nvinfo : EIATTR_CBANK_PARAM_SIZE
	.align		4
.L_19:
        /*0078*/ 	.byte	0x03, 0x19
        /*007a*/ 	.short	0x0020


	//----- nvinfo : EIATTR_PARAM_CBANK
	.align		4
        /*007c*/ 	.byte	0x04, 0x0a
        /*007e*/ 	.short	(.L_21 - .L_20)
	.align		4
.L_20:
        /*0080*/ 	.word	index@(.nv.constant0._ZN8solution13convolution2DEPKfPfiiS1_)
        /*0084*/ 	.short	0x0380
        /*0086*/ 	.short	0x0020


	//----- nvinfo : EIATTR_SW_WAR
	.align		4
.L_21:
        /*0088*/ 	.byte	0x04, 0x36
        /*008a*/ 	.short	(.L_23 - .L_22)
.L_22:
        /*008c*/ 	.word	0x00000008
.L_23:


//--------------------- .nv.callgraph             --------------------------
	.section	.nv.callgraph,"",@"SHT_CUDA_CALLGRAPH"
	.align	4
	.sectionentsize	8
	.align		4
        /*0000*/ 	.word	0x00000000
	.align		4
        /*0004*/ 	.word	0xffffffff
	.align		4
        /*0008*/ 	.word	0x00000000
	.align		4
        /*000c*/ 	.word	0xfffffffe
	.align		4
        /*0010*/ 	.word	0x00000000
	.align		4
        /*0014*/ 	.word	0xfffffffd
	.align		4
        /*0018*/ 	.word	0x00000000
	.align		4
        /*001c*/ 	.word	0xfffffffc


//--------------------- .text._ZN8solution13convolution2DEPKfPfiiS1_ --------------------------
	.section	.text._ZN8solution13convolution2DEPKfPfiiS1_,"ax",@progbits
	.align	128
        .global         _ZN8solution13convolution2DEPKfPfiiS1_
        .type           _ZN8solution13convolution2DEPKfPfiiS1_,@function
        .size           _ZN8solution13convolution2DEPKfPfiiS1_,(.L_x_1 - _ZN8solution13convolution2DEPKfPfiiS1_)
        .other          _ZN8solution13convolution2DEPKfPfiiS1_,@"STO_CUDA_ENTRY STV_DEFAULT"
_ZN8solution13convolution2DEPKfPfiiS1_:
.text._ZN8solution13convolution2DEPKfPfiiS1_:
[----:B------:R-:W-:Y:S01]  /*0000*/  LDC R1, c[0x0][0x37c] ;  /* 0x0000df00ff017b82 */ /* 0x000fe20000000800 */
[----:B------:R-:W0:Y:S01]  /*0010*/  S2R R7, SR_TID.X ;  /* 0x0000000000077919 */ /* 0x000e220000002100 */
[----:B------:R-:W1:Y:S01]  /*0020*/  LDCU.64 UR4, c[0x0][0x358] ;  /* 0x00006b00ff0477ac */ /* 0x000e620008000a00 */
[----:B------:R-:W0:Y:S05]  /*0030*/  S2R R6, SR_TID.Y ;  /* 0x0000000000067919 */ /* 0x000e2a0000002200 */
[----:B------:R-:W2:Y:S01]  /*0040*/  LDC R9, c[0x0][0x364] ;  /* 0x0000d900ff097b82 */ /* 0x000ea20000000800 */
[----:B------:R-:W3:Y:S01]  /*0050*/  LDCU.64 UR8, c[0x0][0x390] ;  /* 0x00007200ff0877ac */ /* 0x000ee20008000a00 */
[----:B0-----:R-:W-:-:S04]  /*0060*/  VIMNMX.U32 R0, PT, PT, R7, R6, !PT ;  /* 0x0000000607007248 */ /* 0x001fc80007fe0000 */
[----:B------:R-:W-:-:S13]  /*0070*/  ISETP.GT.U32.AND P1, PT, R0, 0x2, PT ;  /* 0x000000020000780c */ /* 0x000fda0003f24070 */
[----:B------:R-:W0:Y:S01]  /*0080*/  @!P1 LDC.64 R4, c[0x0][0x398] ;  /* 0x0000e600ff049b82 */ /* 0x000e220000000a00 */
[----:B------:R-:W-:-:S04]  /*0090*/  @!P1 IMAD R3, R6, 0x3, R7 ;  /* 0x0000000306039824 */ /* 0x000fc800078e0207 */
[----:B0-----:R-:W-:-:S06]  /*00a0*/  @!P1 IMAD.WIDE.U32 R4, R3, 0x4, R4 ;  /* 0x0000000403049825 */ /* 0x001fcc00078e0004 */
[----:B-1----:R0:W4:Y:S01]  /*00b0*/  @!P1 LDG.E.CONSTANT R4, desc[UR4][R4.64] ;  /* 0x0000000404049981 */ /* 0x002122000c1e9900 */
[----:B------:R-:W1:Y:S01]  /*00c0*/  S2UR UR7, SR_CTAID.X ;  /* 0x00000000000779c3 */ /* 0x000e620000002500 */
[----:B------:R-:W-:Y:S01]  /*00d0*/  @!P1 MOV R0, 0x400 ;  /* 0x0000040000009802 */ /* 0x000fe20000000f00 */
[----:B------:R-:W5:Y:S06]  /*00e0*/  @!P1 S2R R3, SR_CgaCtaId ;  /* 0x0000000000039919 */ /* 0x000f6c0000008800 */
[----:B------:R-:W1:Y:S08]  /*00f0*/  LDC R2, c[0x0][0x360] ;  /* 0x0000d800ff027b82 */ /* 0x000e700000000800 */
[----:B------:R-:W2:Y:S01]  /*0100*/  S2UR UR6, SR_CTAID.Y ;  /* 0x00000000000679c3 */ /* 0x000ea20000002600 */
[----:B-1----:R-:W-:Y:S01]  /*0110*/  IMAD R2, R2, UR7, R7 ;  /* 0x0000000702027c24 */ /* 0x002fe2000f8e0207 */
[----:B-----5:R-:W-:-:S04]  /*0120*/  @!P1 LEA R0, R3, R0, 0x18 ;  /* 0x0000000003009211 */ /* 0x020fc800078ec0ff */
[----:B---3--:R-:W-:Y:S01]  /*0130*/  ISETP.GE.AND P0, PT, R2, UR9, PT ;  /* 0x0000000902007c0c */ /* 0x008fe2000bf06270 */
[----:B------:R-:W-:Y:S02]  /*0140*/  @!P1 IMAD R0, R6, 0xc, R0 ;  /* 0x0000000c06009824 */ /* 0x000fe400078e0200 */
[----:B--2---:R-:W-:Y:S02]  /*0150*/  IMAD R3, R9, UR6, R6 ;  /* 0x0000000609037c24 */ /* 0x004fe4000f8e0206 */
[----:B0-----:R-:W-:-:S03]  /*0160*/  @!P1 IMAD R5, R7, 0x4, R0 ;  /* 0x0000000407059824 */ /* 0x001fc600078e0200 */
[----:B------:R-:W-:Y:S02]  /*0170*/  ISETP.GE.OR P0, PT, R3, UR8, P0 ;  /* 0x0000000803007c0c */ /* 0x000fe40008706670 */
[----:B----4-:R0:W-:Y:S01]  /*0180*/  @!P1 STS [R5], R4 ;  /* 0x0000000405009388 */ /* 0x0101e20000000800 */
[----:B------:R-:W-:Y:S10]  /*0190*/  BAR.SYNC.DEFER_BLOCKING 0x0 ;  /* 0x0000000000007b1d */ /* 0x000ff40000010000 */
[----:B------:R-:W-:Y:S05]  /*01a0*/  @P0 EXIT ;  /* 0x000000000000094d */ /* 0x000fea0003800000 */
[----:B0-----:R-:W0:Y:S01]  /*01b0*/  LDC.64 R4, c[0x0][0x380] ;  /* 0x0000e000ff047b82 */ /* 0x001e220000000a00 */
[----:B------:R-:W-:Y:S01]  /*01c0*/  VIADD R7, R3, 0xffffffff ;  /* 0xffffffff03077836 */ /* 0x000fe20000000000 */
[C---:B------:R-:W-:Y:S02]  /*01d0*/  ISETP.GE.AND P0, PT, R2.reuse, 0x1, PT ;  /* 0x000000010200780c */ /* 0x040fe40003f06270 */
[----:B------:R-:W-:Y:S01]  /*01e0*/  ISETP.GE.AND P3, PT, R2, RZ, PT ;  /* 0x000000ff0200720c */ /* 0x000fe20003f66270 */
[----:B------:R-:W-:Y:S01]  /*01f0*/  IMAD R7, R7, UR9, R2 ;  /* 0x0000000907077c24 */ /* 0x000fe2000f8e0202 */
[C---:B------:R-:W-:Y:S02]  /*0200*/  ISETP.EQ.OR P0, PT, R3.reuse, RZ, !P0 ;  /* 0x000000ff0300720c */ /* 0x040fe40004702670 */
[----:B------:R-:W-:Y:S01]  /*0210*/  ISETP.EQ.OR P4, PT, R3, RZ, !P3 ;  /* 0x000000ff0300720c */ /* 0x000fe20005f82670 */
[----:B------:R-:W-:-:S04]  /*0220*/  VIADD R7, R7, 0xffffffff ;  /* 0xffffffff07077836 */ /* 0x000fc80000000000 */
[----:B0-----:R-:W-:-:S06]  /*0230*/  IMAD.WIDE R14, R7, 0x4, R4 ;  /* 0x00000004070e7825 */ /* 0x001fcc00078e0204 */
[----:B------:R-:W2:Y:S04]  /*0240*/  @!P0 LDG.E.CONSTANT R0, desc[UR4][R14.64] ;  /* 0x000000040e008981 */ /* 0x000ea8000c1e9900 */
[----:B------:R-:W3:Y:S01]  /*0250*/  @!P4 LDG.E.CONSTANT R17, desc[UR4][R14.64+0x4] ;  /* 0x000004040e11c981 */ /* 0x000ee2000c1e9900 */
[----:B------:R-:W-:Y:S01]  /*0260*/  @!P0 MOV R6, 0x400 ;  /* 0x0000040000068802 */ /* 0x000fe20000000f00 */
[----:B------:R-:W-:Y:S01]  /*0270*/  VIADD R19, R7, UR9 ;  /* 0x0000000907137c36 */ /* 0x000fe20008000000 */
[C---:B------:R-:W-:Y:S01]  /*0280*/  ISETP.GT.AND P2, PT, R2.reuse, UR9, PT ;  /* 0x0000000902007c0c */ /* 0x040fe2000bf44270 */
[----:B------:R-:W0:Y:S03]  /*0290*/  @!P0 S2R R9, SR_CgaCtaId ;  /* 0x0000000000098919 */ /* 0x000e260000008800 */
[----:B------:R-:W-:Y:S01]  /*02a0*/  ISETP.GT.AND P2, PT, R2, RZ, !P2 ;  /* 0x000000ff0200720c */ /* 0x000fe20005744270 */
[----:B------:R-:W1:Y:S01]  /*02b0*/  @!P4 S2R R11, SR_CgaCtaId ;  /* 0x00000000000bc919 */ /* 0x000e620000008800 */
[----:B0-----:R-:W-:-:S02]  /*02c0*/  @!P0 LEA R9, R9, R6, 0x18 ;  /* 0x0000000609098211 */ /* 0x001fc400078ec0ff */
[----:B------:R-:W-:-:S03]  /*02d0*/  @!P4 MOV R6, 0x400 ;  /* 0x000004000006c802 */ /* 0x000fc60000000f00 */
[----:B------:R0:W2:Y:S01]  /*02e0*/  @!P0 LDS R13, [R9] ;  /* 0x00000000090d8984 */ /* 0x0000a20000000800 */
[----:B-1----:R-:W-:Y:S01]  /*02f0*/  @!P4 LEA R12, R11, R6, 0x18 ;  /* 0x000000060b0cc211 */ /* 0x002fe200078ec0ff */
[----:B------:R-:W-:-:S05]  /*0300*/  VIADD R6, R2, 0x2 ;  /* 0x0000000202067836 */ /* 0x000fca0000000000 */
[----:B------:R-:W3:Y:S01]  /*0310*/  @!P4 LDS R12, [R12+0x4] ;  /* 0x000004000c0cc984 */ /* 0x000ee20000000800 */
[----:B------:R-:W-:-:S04]  /*0320*/  ISETP.GT.AND P1, PT, R6, UR9, PT ;  /* 0x0000000906007c0c */ /* 0x000fc8000bf24270 */
[----:B------:R-:W-:-:S04]  /*0330*/  ISETP.GT.AND P1, PT, R2, -0x2, !P1 ;  /* 0xfffffffe0200780c */ /* 0x000fc80004f24270 */
[C---:B------:R-:W-:Y:S01]  /*0340*/  ISETP.EQ.OR P5, PT, R3.reuse, RZ, !P1 ;  /* 0x000000ff0300720c */ /* 0x040fe20004fa2670 */
[----:B------:R-:W-:Y:S02]  /*0350*/  VIADD R8, R3, 0x2 ;  /* 0x0000000203087836 */ /* 0x000fe40000000000 */
[----:B------:R-:W-:-:S03]  /*0360*/  IMAD.WIDE R10, R19, 0x4, R4 ;  /* 0x00000004130a7825 */ /* 0x000fc600078e0204 */
[----:B------:R-:W-:Y:S01]  /*0370*/  ISETP.GT.U32.OR P6, PT, R8, UR8, !P2 ;  /* 0x0000000808007c0c */ /* 0x000fe2000d7c4470 */
[----:B------:R-:W-:Y:S01]  /*0380*/  IMAD.MOV.U32 R6, RZ, RZ, RZ ;  /* 0x000000ffff067224 */ /* 0x000fe200078e00ff */
[----:B0-----:R-:W4:Y:S01]  /*0390*/  @P2 LDG.E.CONSTANT R9, desc[UR4][R10.64] ;  /* 0x000000040a092981 */ /* 0x001f22000c1e9900 */
[----:B------:R-:W-:-:S03]  /*03a0*/  VIADD R23, R19, UR9 ;  /* 0x0000000913177c36 */ /* 0x000fc60008000000 */
[----:B------:R-:W5:Y:S04]  /*03b0*/  @P1 LDG.E.CONSTANT R21, desc[UR4][R10.64+0x8] ;  /* 0x000008040a151981 */ /* 0x000f68000c1e9900 */
[----:B------:R-:W4:Y:S01]  /*03c0*/  @!P5 LDG.E.CONSTANT R7, desc[UR4][R14.64+0x8] ;  /* 0x000008040e07d981 */ /* 0x000f22000c1e9900 */
[----:B------:R-:W-:-:S05]  /*03d0*/  IMAD.WIDE R22, R23, 0x4, R4 ;  /* 0x0000000417167825 */ /* 0x000fca00078e0204 */
[----:B------:R-:W5:Y:S01]  /*03e0*/  @!P6 LDG.E.CONSTANT R19, desc[UR4][R22.64] ;  /* 0x000000041613e981 */ /* 0x000f62000c1e9900 */
[----:B--2---:R-:W-:Y:S01]  /*03f0*/  @!P0 FFMA R6, R0, R13, RZ ;  /* 0x0000000d00068223 */ /* 0x004fe200000000ff */
[C---:B------:R-:W-:Y:S02]  /*0400*/  ISETP.GT.U32.OR P0, PT, R8.reuse, UR8, !P3 ;  /* 0x0000000808007c0c */ /* 0x040fe4000df04470 */
[----:B------:R0:W2:Y:S01]  /*0410*/  @P3 LDG.E.CONSTANT R13, desc[UR4][R10.64+0x4] ;  /* 0x000004040a0d3981 */ /* 0x0000a2000c1e9900 */
[----:B---3--:R-:W-:Y:S01]  /*0420*/  @!P4 FFMA R6, R17, R12, R6 ;  /* 0x0000000c1106c223 */ /* 0x008fe20000000006 */
[----:B------:R-:W-:-:S09]  /*0430*/  ISETP.GT.U32.OR P4, PT, R8, UR8, !P1 ;  /* 0x0000000808007c0c */ /* 0x000fd2000cf84470 */
[----:B------:R-:W3:Y:S04]  /*0440*/  @!P0 LDG.E.CONSTANT R17, desc[UR4][R22.64+0x4] ;  /* 0x0000040416118981 */ /* 0x000ee8000c1e9900 */
[----:B------:R1:W3:Y:S01]  /*0450*/  @!P4 LDG.E.CONSTANT R15, desc[UR4][R22.64+0x8] ;  /* 0x00000804160fc981 */ /* 0x0002e2000c1e9900 */
[----:B------:R-:W1:Y:S01]  /*0460*/  @!P5 S2R R25, SR_CgaCtaId ;  /* 0x000000000019d919 */ /* 0x000e620000008800 */
[----:B------:R-:W1:Y:S01]  /*0470*/  @P2 S2R R27, SR_CgaCtaId ;  /* 0x00000000001b2919 */ /* 0x000e620000008800 */
[----:B------:R-:W1:Y:S01]  /*0480*/  @P3 S2R R12, SR_CgaCtaId ;  /* 0x00000000000c3919 */ /* 0x000e620000008800 */
[----:B------:R-:W1:Y:S01]  /*0490*/  @P1 S2R R29, SR_CgaCtaId ;  /* 0x00000000001d1919 */ /* 0x000e620000008800 */
[----:B------:R-:W1:Y:S01]  /*04a0*/  @!P6 S2R R5, SR_CgaCtaId ;  /* 0x000000000005e919 */ /* 0x000e620000008800 */
[----:B------:R-:W1:Y:S01]  /*04b0*/  @!P0 S2R R4, SR_CgaCtaId ;  /* 0x0000000000048919 */ /* 0x000e620000008800 */
[----:B------:R-:W4:Y:S01]  /*04c0*/  @!P4 S2R R0, SR_CgaCtaId ;  /* 0x000000000000c919 */ /* 0x000f220000008800 */
[----:B------:R-:W-:-:S02]  /*04d0*/  @!P5 MOV R8, 0x400 ;  /* 0x000004000008d802 */ /* 0x000fc40000000f00 */
[----:B0-----:R-:W-:Y:S02]  /*04e0*/  @P2 MOV R10, 0x400 ;  /* 0x00000400000a2802 */ /* 0x001fe40000000f00 */
[----:B-1----:R-:W-:Y:S02]  /*04f0*/  @!P5 LEA R8, R25, R8, 0x18 ;  /* 0x000000081908d211 */ /* 0x002fe400078ec0ff */
[----:B------:R-:W-:Y:S02]  /*0500*/  @P3 MOV R11, 0x400 ;  /* 0x00000400000b3802 */ /* 0x000fe40000000f00 */
[----:B------:R-:W-:Y:S02]  /*0510*/  @P2 LEA R10, R27, R10, 0x18 ;  /* 0x0000000a1b0a2211 */ /* 0x000fe400078ec0ff */
[----:B------:R-:W0:Y:S01]  /*0520*/  @!P5 LDS R8, [R8+0x8] ;  /* 0x000008000808d984 */ /* 0x000e220000000800 */
[----:B------:R-:W-:Y:S02]  /*0530*/  @P1 MOV R14, 0x400 ;  /* 0x00000400000e1802 */ /* 0x000fe40000000f00 */
[----:B------:R-:W-:Y:S01]  /*0540*/  @P3 LEA R11, R12, R11, 0x18 ;  /* 0x0000000b0c0b3211 */ /* 0x000fe200078ec0ff */
[----:B------:R-:W1:Y:S01]  /*0550*/  @P2 LDS R10, [R10+0xc] ;  /* 0x00000c000a0a2984 */ /* 0x000e620000000800 */
[----:B------:R-:W-:-:S02]  /*0560*/  @P1 LEA R12, R29, R14, 0x18 ;  /* 0x0000000e1d0c1211 */ /* 0x000fc400078ec0ff */
[----:B------:R-:W-:Y:S02]  /*0570*/  @!P6 MOV R14, 0x400 ;  /* 0x00000400000ee802 */ /* 0x000fe40000000f00 */
[----:B------:R-:W2:Y:S01]  /*0580*/  @P3 LDS R11, [R11+0x10] ;  /* 0x000010000b0b3984 */ /* 0x000ea20000000800 */
[----:B------:R-:W-:Y:S02]  /*0590*/  @!P0 MOV R23, 0x400 ;  /* 0x0000040000178802 */ /* 0x000fe40000000f00 */
[----:B------:R-:W-:Y:S01]  /*05a0*/  @!P6 LEA R14, R5, R14, 0x18 ;  /* 0x0000000e050ee211 */ /* 0x000fe200078ec0ff */
[----:B------:R-:W5:Y:S01]  /*05b0*/  @P1 LDS R12, [R12+0x14] ;  /* 0x000014000c0c1984 */ /* 0x000f620000000800 */
[----:B------:R-:W-:Y:S02]  /*05c0*/  @!P0 LEA R16, R4, R23, 0x18 ;  /* 0x0000001704108211 */ /* 0x000fe400078ec0ff */
[----:B------:R-:W-:Y:S02]  /*05d0*/  @!P4 MOV R5, 0x400 ;  /* 0x000004000005c802 */ /* 0x000fe40000000f00 */
[----:B------:R-:W5:Y:S02]  /*05e0*/  @!P6 LDS R14, [R14+0x18] ;  /* 0x000018000e0ee984 */ /* 0x000f640000000800 */
[----:B----4-:R-:W-:-:S02]  /*05f0*/  @!P4 LEA R0, R0, R5, 0x18 ;  /* 0x000000050000c211 */ /* 0x010fc400078ec0ff */
[----:B------:R-:W3:Y:S01]  /*0600*/  @!P0 LDS R16, [R16+0x1c] ;  /* 0x00001c0010108984 */ /* 0x000ee20000000800 */
[----:B------:R-:W4:Y:S03]  /*0610*/  LDC.64 R4, c[0x0][0x388] ;  /* 0x0000e200ff047b82 */ /* 0x000f260000000a00 */
[----:B------:R-:W3:Y:S01]  /*0620*/  @!P4 LDS R0, [R0+0x20] ;  /* 0x000020000000c984 */ /* 0x000ee20000000800 */
[----:B0-----:R-:W-:-:S04]  /*0630*/  @!P5 FFMA R6, R7, R8, R6 ;  /* 0x000000080706d223 */ /* 0x001fc80000000006 */
[----:B-1----:R-:W-:Y:S01]  /*0640*/  @P2 FFMA R6, R9, R10, R6 ;  /* 0x0000000a09062223 */ /* 0x002fe20000000006 */
[----:B------:R-:W-:-:S04]  /*0650*/  IMAD R3, R3, UR9, R2 ;  /* 0x0000000903037c24 */ /* 0x000fc8000f8e0202 */
[----:B----4-:R-:W-:-:S04]  /*0660*/  IMAD.WIDE R4, R3, 0x4, R4 ;  /* 0x0000000403047825 */ /* 0x010fc800078e0204 */
[----:B--2---:R-:W-:-:S04]  /*0670*/  @P3 FFMA R6, R13, R11, R6 ;  /* 0x0000000b0d063223 */ /* 0x004fc80000000006 */
[----:B-----5:R-:W-:-:S04]  /*0680*/  @P1 FFMA R6, R21, R12, R6 ;  /* 0x0000000c15061223 */ /* 0x020fc80000000006 */
[----:B------:R-:W-:-:S04]  /*0690*/  @!P6 FFMA R6, R19, R14, R6 ;  /* 0x0000000e1306e223 */ /* 0x000fc80000000006 */
[----:B---3--:R-:W-:-:S04]  /*06a0*/  @!P0 FFMA R6, R17, R16, R6 ;  /* 0x0000001011068223 */ /* 0x008fc80000000006 */
[----:B------:R-:W-:-:S05]  /*06b0*/  @!P4 FFMA R6, R15, R0, R6 ;  /* 0x000000000f06c223 */ /* 0x000fca0000000006 */
[----:B------:R-:W-:Y:S01]  /*06c0*/  STG.E desc[UR4][R4.64], R6 ;  /* 0x0000000604007986 */ /* 0x000fe2000c101904 */
[----:B------:R-:W-:Y:S05]  /*06d0*/  EXIT ;  /* 0x000000000000794d */ /* 0x000fea0003800000 */
.L_x_0:
[----:B------:R-:W-:-:S00]  /*06e0*/  BRA `(.L_x_0) ;  /* 0xfffffffc00fc7947 */ /* 0x000fc0000383ffff */
[----:B------:R-:W-:-:S00]  /*06f0*/  NOP ;  /* 0x0000000000007918 */ /* 0x000fc00000000000 */
        /* <DEDUP_REMOVED lines=8> */
.L_x_1:


//--------------------- .nv.shared._ZN8solution13convolution2DEPKfPfiiS1_ --------------------------
	.section	.nv.shared._ZN8solution13convolution2DEPKfPfiiS1_,"aw",@nobits
	.sectionflags	@""
	.align	4
.nv.shared._ZN8solution13convolution2DEPKfPfiiS1_:
	.zero		1060


//--------------------- .nv.shared.reserved.0     --------------------------
	.section	.nv.shared.reserved.0,"aw",@nobits
	.weak		__nv_reservedSMEM_offset_0_alias
	.size		__nv_reservedSMEM_offset_0_alias, 0, 64
	.other		__nv_reservedSMEM_offset_0_alias,@"STO_CUDA_RESERVED_SHARED STV_DEFAULT"
__nv_reservedSMEM_offset_0_alias:
	.zero		0
	.zero		64


//--------------------- .nv.constant0._ZN8solution13convolution2DEPKfPfiiS1_ --------------------------
	.section	.nv.constant0._ZN8solution13convolution2DEPKfPfiiS1_,"a",@progbits
	.sectionflags	@""
	.align	4
.nv.constant0._ZN8solution13convolution2DEPKfPfiiS1_:
	.zero		928


//--------------------- SYMBOLS --------------------------

	.type		.nv.reservedSmem.offset0,@object
	.size		.nv.reservedSmem.offset0,0x4
	.type		.nv.reservedSmem.cap,@object
	.size		.nv.reservedSmem.cap,0x4
